//
// Generated by NVIDIA NVVM Compiler
//
// Compiler Build ID: CL-36424714
// Cuda compilation tools, release 13.0, V13.0.88
// Based on NVVM 20.0.0
//

.version 9.0
.target sm_100
.address_size 64

	// .globl	_Z9lu_kerneliPdi

.visible .entry _Z9lu_kerneliPdi(
	.param .u32 _Z9lu_kerneliPdi_param_0,
	.param .u64 .ptr .align 1 _Z9lu_kerneliPdi_param_1,
	.param .u32 _Z9lu_kerneliPdi_param_2
)
{
	.reg .pred 	%p<9>;
	.reg .b32 	%r<20>;
	.reg .b64 	%rd<13>;
	.reg .b64 	%fd<9>;

	ld.param.u32 	%r3, [_Z9lu_kerneliPdi_param_0];
	ld.param.u64 	%rd2, [_Z9lu_kerneliPdi_param_1];
	ld.param.u32 	%r4, [_Z9lu_kerneliPdi_param_2];
	cvta.to.global.u64 	%rd1, %rd2;
	mov.u32 	%r5, %ctaid.x;
	mov.u32 	%r6, %ntid.x;
	mov.u32 	%r7, %tid.x;
	mad.lo.s32 	%r1, %r5, %r6, %r7;
	mov.u32 	%r8, %ctaid.y;
	mov.u32 	%r9, %ntid.y;
	mov.u32 	%r10, %tid.y;
	mad.lo.s32 	%r2, %r8, %r9, %r10;
	setp.ne.s32 	%p1, %r2, %r4;
	setp.le.s32 	%p2, %r1, %r4;
	or.pred  	%p3, %p1, %p2;
	setp.ge.s32 	%p4, %r1, %r3;
	or.pred  	%p5, %p4, %p3;
	@%p5 bra 	$L__BB0_2;
	mul.lo.s32 	%r11, %r4, %r3;
	add.s32 	%r12, %r11, %r1;
	mul.wide.s32 	%rd3, %r12, 8;
	add.s64 	%rd4, %rd1, %rd3;
	ld.global.f64 	%fd1, [%rd4];
	add.s32 	%r13, %r11, %r4;
	mul.wide.s32 	%rd5, %r13, 8;
	add.s64 	%rd6, %rd1, %rd5;
	ld.global.f64 	%fd2, [%rd6];
	div.rn.f64 	%fd3, %fd1, %fd2;
	st.global.f64 	[%rd4], %fd3;
$L__BB0_2:
	bar.sync 	0;
	min.s32 	%r14, %r2, %r1;
	setp.le.s32 	%p6, %r14, %r4;
	max.s32 	%r15, %r2, %r1;
	setp.ge.s32 	%p7, %r15, %r3;
	or.pred  	%p8, %p7, %p6;
	@%p8 bra 	$L__BB0_4;
	mul.lo.s32 	%r16, %r2, %r3;
	add.s32 	%r17, %r4, %r16;
	mul.wide.s32 	%rd7, %r17, 8;
	add.s64 	%rd8, %rd1, %rd7;
	ld.global.f64 	%fd4, [%rd8];
	mad.lo.s32 	%r18, %r4, %r3, %r1;
	mul.wide.s32 	%rd9, %r18, 8;
	add.s64 	%rd10, %rd1, %rd9;
	ld.global.f64 	%fd5, [%rd10];
	mul.f64 	%fd6, %fd4, %fd5;
	add.s32 	%r19, %r16, %r1;
	mul.wide.s32 	%rd11, %r19, 8;
	add.s64 	%rd12, %rd1, %rd11;
	ld.global.f64 	%fd7, [%rd12];
	sub.f64 	%fd8, %fd7, %fd6;
	st.global.f64 	[%rd12], %fd8;
$L__BB0_4:
	ret;

}


// ===== COMPILED SASS (sm_100) =====

	.target	sm_100

	.elftype	@"ET_EXEC"


//--------------------- .note.nv.tkinfo           --------------------------
	.section	.note.nv.tkinfo,"",@"SHT_NOTE"
	.sectionflags	@"SHF_NOTE_NV_TKINFO"
	.tkinfo
        /*0018*/ 	.word	0x00000002
        /*0030*/ 	.string	""
        /*0030*/ 	.string	"ptxas"
        /*0030*/ 	.string	"Cuda compilation tools, release 13.0, V13.0.88"
        /*0030*/ 	.string	"Build cuda_13.0.r13.0/compiler.36424714_0"
        /*0030*/ 	.string	"-arch sm_100 -m 64 "



//--------------------- .note.nv.cuinfo           --------------------------
	.section	.note.nv.cuinfo,"",@"SHT_NOTE"
	.sectionflags	@"SHF_NOTE_NV_CUINFO"
        /*0018*/ 	.short	0x0002
        /*001a*/ 	.short	0x0064
        /*001c*/ 	.short	0x0082
	.zero		2


//--------------------- .nv.info                  --------------------------
	.section	.nv.info,"",@"SHT_CUDA_INFO"
	.align	4


	//----- nvinfo : EIATTR_REGCOUNT
	.align		4
        /*0000*/ 	.byte	0x04, 0x2f
        /*0002*/ 	.short	(.L_1 - .L_0)
	.align		4
.L_0:
        /*0004*/ 	.word	index@(_Z9lu_kerneliPdi)
        /*0008*/ 	.word	0x0000001c


	//----- nvinfo : EIATTR_FRAME_SIZE
	.align		4
.L_1:
        /*000c*/ 	.byte	0x04, 0x11
        /*000e*/ 	.short	(.L_3 - .L_2)
	.align		4
.L_2:
        /*0010*/ 	.word	index@($__internal_0_$__cuda_sm20_div_rn_f64_full)
        /*0014*/ 	.word	0x00000000


	//----- nvinfo : EIATTR_FRAME_SIZE
	.align		4
.L_3:
        /*0018*/ 	.byte	0x04, 0x11
        /*001a*/ 	.short	(.L_5 - .L_4)
	.align		4
.L_4:
        /*001c*/ 	.word	index@(_Z9lu_kerneliPdi)
        /*0020*/ 	.word	0x00000000


	//----- nvinfo : EIATTR_MIN_STACK_SIZE
	.align		4
.L_5:
        /*0024*/ 	.byte	0x04, 0x12
        /*0026*/ 	.short	(.L_7 - .L_6)
	.align		4
.L_6:
        /*0028*/ 	.word	index@(_Z9lu_kerneliPdi)
        /*002c*/ 	.word	0x00000000
.L_7:


//--------------------- .nv.compat                --------------------------
	.section	.nv.compat,"",@"SHT_CUDA_COMPAT_INFO"
	.align	4
        /*0000*/ 	.byte	0x02, 0x09, 0x00, 0x00, 0x02, 0x02, 0x01, 0x00, 0x02, 0x05, 0x05, 0x00, 0x03, 0x07, 0x01, 0x01
        /*0010*/ 	.byte	0x02, 0x03, 0x00, 0x00, 0x02, 0x06, 0x01, 0x00, 0x04, 0x0b, 0x08, 0x00, 0x01, 0x00, 0x00, 0x00
        /*0020*/ 	.byte	0x00, 0x00, 0x00, 0x00


//--------------------- .nv.info._Z9lu_kerneliPdi --------------------------
	.section	.nv.info._Z9lu_kerneliPdi,"",@"SHT_CUDA_INFO"
	.sectionflags	@""
	.align	4


	//----- nvinfo : EIATTR_CUDA_API_VERSION
	.align		4
        /*0000*/ 	.byte	0x04, 0x37
        /*0002*/ 	.short	(.L_9 - .L_8)
.L_8:
        /*0004*/ 	.word	0x00000082


	//----- nvinfo : EIATTR_KPARAM_INFO
	.align		4
.L_9:
        /*0008*/ 	.byte	0x04, 0x17
        /*000a*/ 	.short	(.L_11 - .L_10)
.L_10:
        /*000c*/ 	.word	0x00000000
        /*0010*/ 	.short	0x0002
        /*0012*/ 	.short	0x0010
        /*0014*/ 	.byte	0x00, 0xf0, 0x11, 0x00


	//----- nvinfo : EIATTR_KPARAM_INFO
	.align		4
.L_11:
        /*0018*/ 	.byte	0x04, 0x17
        /*001a*/ 	.short	(.L_13 - .L_12)
.L_12:
        /*001c*/ 	.word	0x00000000
        /*0020*/ 	.short	0x0001
        /*0022*/ 	.short	0x0008
        /*0024*/ 	.byte	0x00, 0xf5, 0x21, 0x00


	//----- nvinfo : EIATTR_KPARAM_INFO
	.align		4
.L_13:
        /*0028*/ 	.byte	0x04, 0x17
        /*002a*/ 	.short	(.L_15 - .L_14)
.L_14:
        /*002c*/ 	.word	0x00000000
        /*0030*/ 	.short	0x0000
        /*0032*/ 	.short	0x0000
        /*0034*/ 	.byte	0x00, 0xf0, 0x11, 0x00


	//----- nvinfo : EIATTR_SPARSE_MMA_MASK
	.align		4
.L_15:
        /*0038*/ 	.byte	0x03, 0x50
        /*003a*/ 	.short	0x0000


	//----- nvinfo : EIATTR_MAXREG_COUNT
	.align		4
        /*003c*/ 	.byte	0x03, 0x1b
        /*003e*/ 	.short	0x00ff


	//----- nvinfo : EIATTR_NUM_BARRIERS
	.align		4
        /*0040*/ 	.byte	0x02, 0x4c
        /*0042*/ 	.byte	0x01
	.zero		1


	//----- nvinfo : EIATTR_MERCURY_ISA_VERSION
	.align		4
        /*0044*/ 	.byte	0x03, 0x5f
        /*0046*/ 	.short	0x0101


	//----- nvinfo : EIATTR_VRC_CTA_INIT_COUNT
	.align		4
        /*0048*/ 	.byte	0x02, 0x4a
	.zero		1
	.zero		1


	//----- nvinfo : EIATTR_EXIT_INSTR_OFFSETS
	.align		4
        /*004c*/ 	.byte	0x04, 0x1c
        /*004e*/ 	.short	(.L_17 - .L_16)


	//   ....[0]....
.L_16:
        /*0050*/ 	.word	0x00000350


	//   ....[1]....
        /*0054*/ 	.word	0x00000420


	//----- nvinfo : EIATTR_CRS_STACK_SIZE
	.align		4
.L_17:
        /*0058*/ 	.byte	0x04, 0x1e
        /*005a*/ 	.short	(.L_19 - .L_18)
.L_18:
        /*005c*/ 	.word	0x00000000


	//----- nvinfo : EIATTR_CBANK_PARAM_SIZE
	.align		4
.L_19:
        /*0060*/ 	.byte	0x03, 0x19
        /*0062*/ 	.short	0x0014


	//----- nvinfo : EIATTR_PARAM_CBANK
	.align		4
        /*0064*/ 	.byte	0x04, 0x0a
        /*0066*/ 	.short	(.L_21 - .L_20)
	.align		4
.L_20:
        /*0068*/ 	.word	index@(.nv.constant0._Z9lu_kerneliPdi)
        /*006c*/ 	.short	0x0380
        /*006e*/ 	.short	0x0014


	//----- nvinfo : EIATTR_SW_WAR
	.align		4
.L_21:
        /*0070*/ 	.byte	0x04, 0x36
        /*0072*/ 	.short	(.L_23 - .L_22)
.L_22:
        /*0074*/ 	.word	0x00000008
.L_23:


//--------------------- .nv.callgraph             --------------------------
	.section	.nv.callgraph,"",@"SHT_CUDA_CALLGRAPH"
	.align	4
	.sectionentsize	8
	.align		4
        /*0000*/ 	.word	0x00000000
	.align		4
        /*0004*/ 	.word	0xffffffff
	.align		4
        /*0008*/ 	.word	0x00000000
	.align		4
        /*000c*/ 	.word	0xfffffffe
	.align		4
        /*0010*/ 	.word	0x00000000
	.align		4
        /*0014*/ 	.word	0xfffffffd
	.align		4
        /*0018*/ 	.word	0x00000000
	.align		4
        /*001c*/ 	.word	0xfffffffc


//--------------------- .text._Z9lu_kerneliPdi    --------------------------
	.section	.text._Z9lu_kerneliPdi,"ax",@progbits
	.align	128
        .global         _Z9lu_kerneliPdi
        .type           _Z9lu_kerneliPdi,@function
        .size           _Z9lu_kerneliPdi,(.L_x_10 - _Z9lu_kerneliPdi)
        .other          _Z9lu_kerneliPdi,@"STO_CUDA_ENTRY STV_DEFAULT"
_Z9lu_kerneliPdi:
.text._Z9lu_kerneliPdi:
[----:B------:R-:W-:Y:S01]  /*0000*/  LDC R1, c[0x0][0x37c] ;  /* 0x0000df00ff017b82 */ /* 0x000fe20000000800 */
[----:B------:R-:W0:Y:S07]  /*0010*/  S2R R0, SR_TID.X ;  /* 0x0000000000007919 */ /* 0x000e2e0000002100 */
[----:B------:R-:W0:Y:S01]  /*0020*/  S2UR UR4, SR_CTAID.X ;  /* 0x00000000000479c3 */ /* 0x000e220000002500 */
[----:B------:R-:W-:Y:S01]  /*0030*/  BSSY.RECONVERGENT B0, `(.L_x_0) ;  /* 0x000002a000007945 */ /* 0x000fe20003800200 */
[----:B------:R-:W1:Y:S06]  /*0040*/  S2R R3, SR_TID.Y ;  /* 0x0000000000037919 */ /* 0x000e6c0000002200 */
[----:B------:R-:W0:Y:S08]  /*0050*/  LDC R11, c[0x0][0x360] ;  /* 0x0000d800ff0b7b82 */ /* 0x000e300000000800 */
[----:B------:R-:W1:Y:S08]  /*0060*/  S2UR UR5, SR_CTAID.Y ;  /* 0x00000000000579c3 */ /* 0x000e700000002600 */
[----:B------:R-:W1:Y:S08]  /*0070*/  LDC R2, c[0x0][0x364] ;  /* 0x0000d900ff027b82 */ /* 0x000e700000000800 */
[----:B------:R-:W2:Y:S01]  /*0080*/  LDC R8, c[0x0][0x390] ;  /* 0x0000e400ff087b82 */ /* 0x000ea20000000800 */
[----:B0-----:R-:W-:-:S07]  /*0090*/  IMAD R11, R11, UR4, R0 ;  /* 0x000000040b0b7c24 */ /* 0x001fce000f8e0200 */
[----:B------:R-:W0:Y:S01]  /*00a0*/  LDC R9, c[0x0][0x380] ;  /* 0x0000e000ff097b82 */ /* 0x000e220000000800 */
[----:B-1----:R-:W-:Y:S01]  /*00b0*/  IMAD R0, R2, UR5, R3 ;  /* 0x0000000502007c24 */ /* 0x002fe2000f8e0203 */
[----:B------:R-:W1:Y:S01]  /*00c0*/  LDCU.64 UR4, c[0x0][0x358] ;  /* 0x00006b00ff0477ac */ /* 0x000e620008000a00 */
[----:B--2---:R-:W-:-:S04]  /*00d0*/  ISETP.GT.AND P0, PT, R11, R8, PT ;  /* 0x000000080b00720c */ /* 0x004fc80003f04270 */
[----:B------:R-:W-:-:S04]  /*00e0*/  ISETP.NE.OR P0, PT, R0, R8, !P0 ;  /* 0x000000080000720c */ /* 0x000fc80004705670 */
[----:B0-----:R-:W-:-:S13]  /*00f0*/  ISETP.GE.OR P0, PT, R11, R9, P0 ;  /* 0x000000090b00720c */ /* 0x001fda0000706670 */
[----:B-1----:R-:W-:Y:S05]  /*0100*/  @P0 BRA `(.L_x_1) ;  /* 0x0000000000700947 */ /* 0x002fea0003800000 */
[----:B------:R-:W0:Y:S01]  /*0110*/  LDC.64 R4, c[0x0][0x388] ;  /* 0x0000e200ff047b82 */ /* 0x000e220000000a00 */
[----:B------:R-:W-:-:S04]  /*0120*/  IMAD R7, R8, R9, R8 ;  /* 0x0000000908077224 */ /* 0x000fc800078e0208 */
[----:B0-----:R-:W-:-:S06]  /*0130*/  IMAD.WIDE R6, R7, 0x8, R4 ;  /* 0x0000000807067825 */ /* 0x001fcc00078e0204 */
[----:B------:R-:W2:Y:S01]  /*0140*/  LDG.E.64 R6, desc[UR4][R6.64] ;  /* 0x0000000406067981 */ /* 0x000ea2000c1e1b00 */
[----:B------:R-:W-:-:S04]  /*0150*/  IMAD R3, R8, R9, R11 ;  /* 0x0000000908037224 */ /* 0x000fc800078e020b */
[----:B------:R-:W-:-:S05]  /*0160*/  IMAD.WIDE R4, R3, 0x8, R4 ;  /* 0x0000000803047825 */ /* 0x000fca00078e0204 */
[----:B------:R-:W3:Y:S01]  /*0170*/  LDG.E.64 R8, desc[UR4][R4.64] ;  /* 0x0000000404087981 */ /* 0x000ee2000c1e1b00 */
[----:B------:R-:W-:Y:S01]  /*0180*/  IMAD.MOV.U32 R2, RZ, RZ, 0x1 ;  /* 0x00000001ff027424 */ /* 0x000fe200078e00ff */
[----:B------:R-:W-:Y:S01]  /*0190*/  BSSY.RECONVERGENT B1, `(.L_x_2) ;  /* 0x0000012000017945 */ /* 0x000fe20003800200 */
[----:B--2---:R-:W0:Y:S01]  /*01a0*/  MUFU.RCP64H R3, R7 ;  /* 0x0000000700037308 */ /* 0x004e220000001800 */
[----:B---3--:R-:W-:-:S03]  /*01b0*/  FSETP.GEU.AND P1, PT, |R9|, 6.5827683646048100446e-37, PT ;  /* 0x036000000900780b */ /* 0x008fc60003f2e200 */
[----:B0-----:R-:W-:-:S08]  /*01c0*/  DFMA R12, -R6, R2, 1 ;  /* 0x3ff00000060c742b */ /* 0x001fd00000000102 */
[----:B------:R-:W-:-:S08]  /*01d0*/  DFMA R12, R12, R12, R12 ;  /* 0x0000000c0c0c722b */ /* 0x000fd0000000000c */
[----:B------:R-:W-:-:S08]  /*01e0*/  DFMA R12, R2, R12, R2 ;  /* 0x0000000c020c722b */ /* 0x000fd00000000002 */
[----:B------:R-:W-:-:S08]  /*01f0*/  DFMA R2, -R6, R12, 1 ;  /* 0x3ff000000602742b */ /* 0x000fd0000000010c */
[----:B------:R-:W-:-:S08]  /*0200*/  DFMA R2, R12, R2, R12 ;  /* 0x000000020c02722b */ /* 0x000fd0000000000c */
[----:B------:R-:W-:-:S08]  /*0210*/  DMUL R12, R8, R2 ;  /* 0x00000002080c7228 */ /* 0x000fd00000000000 */
[----:B------:R-:W-:-:S08]  /*0220*/  DFMA R14, -R6, R12, R8 ;  /* 0x0000000c060e722b */ /* 0x000fd00000000108 */
[----:B------:R-:W-:-:S10]  /*0230*/  DFMA R2, R2, R14, R12 ;  /* 0x0000000e0202722b */ /* 0x000fd4000000000c */
[----:B------:R-:W-:-:S05]  /*0240*/  FFMA R10, RZ, R7, R3 ;  /* 0x00000007ff0a7223 */ /* 0x000fca0000000003 */
[----:B------:R-:W-:-:S13]  /*0250*/  FSETP.GT.AND P0, PT, |R10|, 1.469367938527859385e-39, PT ;  /* 0x001000000a00780b */ /* 0x000fda0003f04200 */
[----:B------:R-:W-:Y:S05]  /*0260*/  @P0 BRA P1, `(.L_x_3) ;  /* 0x0000000000100947 */ /* 0x000fea0000800000 */
[----:B------:R-:W-:-:S07]  /*0270*/  MOV R10, 0x290 ;  /* 0x00000290000a7802 */ /* 0x000fce0000000f00 */
[----:B------:R-:W-:Y:S05]  /*0280*/  CALL.REL.NOINC `($__internal_0_$__cuda_sm20_div_rn_f64_full) ;  /* 0x0000000000687944 */ /* 0x000fea0003c00000 */
[----:B------:R-:W-:Y:S02]  /*0290*/  IMAD.MOV.U32 R2, RZ, RZ, R14 ;  /* 0x000000ffff027224 */ /* 0x000fe400078e000e */
[----:B------:R-:W-:-:S07]  /*02a0*/  IMAD.MOV.U32 R3, RZ, RZ, R15 ;  /* 0x000000ffff037224 */ /* 0x000fce00078e000f */
.L_x_3:
[----:B------:R-:W-:Y:S05]  /*02b0*/  BSYNC.RECONVERGENT B1 ;  /* 0x0000000000017941 */ /* 0x000fea0003800200 */
.L_x_2:
[----:B------:R0:W-:Y:S02]  /*02c0*/  STG.E.64 desc[UR4][R4.64], R2 ;  /* 0x0000000204007986 */ /* 0x0001e4000c101b04 */
.L_x_1:
[----:B------:R-:W-:Y:S05]  /*02d0*/  BSYNC.RECONVERGENT B0 ;  /* 0x0000000000007941 */ /* 0x000fea0003800200 */
.L_x_0:
[----:B0-----:R-:W0:Y:S01]  /*02e0*/  LDC R5, c[0x0][0x380] ;  /* 0x0000e000ff057b82 */ /* 0x001e220000000800 */
[----:B------:R-:W1:Y:S01]  /*02f0*/  LDCU UR6, c[0x0][0x390] ;  /* 0x00007200ff0677ac */ /* 0x000e620008000800 */
[CC--:B------:R-:W-:Y:S02]  /*0300*/  VIMNMX R3, PT, PT, R11.reuse, R0.reuse, PT ;  /* 0x000000000b037248 */ /* 0x0c0fe40003fe0100 */
[----:B------:R-:W-:-:S04]  /*0310*/  VIMNMX R2, PT, PT, R11, R0, !PT ;  /* 0x000000000b027248 */ /* 0x000fc80007fe0100 */
[----:B------:R-:W-:Y:S01]  /*0320*/  BAR.SYNC.DEFER_BLOCKING 0x0 ;  /* 0x0000000000007b1d */ /* 0x000fe20000010000 */
[----:B-1----:R-:W-:-:S04]  /*0330*/  ISETP.GT.AND P0, PT, R3, UR6, PT ;  /* 0x0000000603007c0c */ /* 0x002fc8000bf04270 */
[----:B0-----:R-:W-:-:S13]  /*0340*/  ISETP.GE.OR P0, PT, R2, R5, !P0 ;  /* 0x000000050200720c */ /* 0x001fda0004706670 */
[----:B------:R-:W-:Y:S05]  /*0350*/  @P0 EXIT ;  /* 0x000000000000094d */ /* 0x000fea0003800000 */
[----:B------:R-:W0:Y:S01]  /*0360*/  LDC.64 R6, c[0x0][0x388] ;  /* 0x0000e200ff067b82 */ /* 0x000e220000000a00 */
[CC--:B------:R-:W-:Y:S02]  /*0370*/  IMAD R3, R0.reuse, R5.reuse, UR6 ;  /* 0x0000000600037e24 */ /* 0x0c0fe4000f8e0205 */
[--C-:B------:R-:W-:Y:S02]  /*0380*/  IMAD R9, R5, UR6, R11.reuse ;  /* 0x0000000605097c24 */ /* 0x100fe4000f8e020b */
[----:B------:R-:W-:Y:S02]  /*0390*/  IMAD R5, R0, R5, R11 ;  /* 0x0000000500057224 */ /* 0x000fe400078e020b */
[----:B0-----:R-:W-:-:S04]  /*03a0*/  IMAD.WIDE R2, R3, 0x8, R6 ;  /* 0x0000000803027825 */ /* 0x001fc800078e0206 */
[--C-:B------:R-:W-:Y:S02]  /*03b0*/  IMAD.WIDE R10, R9, 0x8, R6.reuse ;  /* 0x00000008090a7825 */ /* 0x100fe400078e0206 */
[----:B------:R-:W2:Y:S02]  /*03c0*/  LDG.E.64 R2, desc[UR4][R2.64] ;  /* 0x0000000402027981 */ /* 0x000ea4000c1e1b00 */
[----:B------:R-:W-:Y:S02]  /*03d0*/  IMAD.WIDE R6, R5, 0x8, R6 ;  /* 0x0000000805067825 */ /* 0x000fe400078e0206 */
[----:B------:R-:W2:Y:S04]  /*03e0*/  LDG.E.64 R4, desc[UR4][R10.64] ;  /* 0x000000040a047981 */ /* 0x000ea8000c1e1b00 */
[----:B------:R-:W2:Y:S02]  /*03f0*/  LDG.E.64 R8, desc[UR4][R6.64] ;  /* 0x0000000406087981 */ /* 0x000ea4000c1e1b00 */
[----:B--2---:R-:W-:-:S07]  /*0400*/  DFMA R4, -R2, R4, R8 ;  /* 0x000000040204722b */ /* 0x004fce0000000108 */
[----:B------:R-:W-:Y:S01]  /*0410*/  STG.E.64 desc[UR4][R6.64], R4 ;  /* 0x0000000406007986 */ /* 0x000fe2000c101b04 */
[----:B------:R-:W-:Y:S05]  /*0420*/  EXIT ;  /* 0x000000000000794d */ /* 0x000fea0003800000 */
        .weak           $__internal_0_$__cuda_sm20_div_rn_f64_full
        .type           $__internal_0_$__cuda_sm20_div_rn_f64_full,@function
        .size           $__internal_0_$__cuda_sm20_div_rn_f64_full,(.L_x_10 - $__internal_0_$__cuda_sm20_div_rn_f64_full)
$__internal_0_$__cuda_sm20_div_rn_f64_full:
[C---:B------:R-:W-:Y:S01]  /*0430*/  FSETP.GEU.AND P0, PT, |R7|.reuse, 1.469367938527859385e-39, PT ;  /* 0x001000000700780b */ /* 0x040fe20003f0e200 */
[----:B------:R-:W-:Y:S01]  /*0440*/  IMAD.MOV.U32 R12, RZ, RZ, 0x1 ;  /* 0x00000001ff0c7424 */ /* 0x000fe200078e00ff */
[----:B------:R-:W-:Y:S01]  /*0450*/  LOP3.LUT R2, R7, 0x800fffff, RZ, 0xc0, !PT ;  /* 0x800fffff07027812 */ /* 0x000fe200078ec0ff */
[----:B------:R-:W-:Y:S01]  /*0460*/  BSSY.RECONVERGENT B2, `(.L_x_4) ;  /* 0x0000055000027945 */ /* 0x000fe20003800200 */
[C---:B------:R-:W-:Y:S02]  /*0470*/  FSETP.GEU.AND P2, PT, |R9|.reuse, 1.469367938527859385e-39, PT ;  /* 0x001000000900780b */ /* 0x040fe40003f4e200 */
[----:B------:R-:W-:Y:S01]  /*0480*/  LOP3.LUT R3, R2, 0x3ff00000, RZ, 0xfc, !PT ;  /* 0x3ff0000002037812 */ /* 0x000fe200078efcff */
[----:B------:R-:W-:Y:S01]  /*0490*/  IMAD.MOV.U32 R2, RZ, RZ, R6 ;  /* 0x000000ffff027224 */ /* 0x000fe200078e0006 */
[----:B------:R-:W-:Y:S02]  /*04a0*/  LOP3.LUT R14, R9, 0x7ff00000, RZ, 0xc0, !PT ;  /* 0x7ff00000090e7812 */ /* 0x000fe400078ec0ff */
[----:B------:R-:W-:-:S03]  /*04b0*/  LOP3.LUT R21, R7, 0x7ff00000, RZ, 0xc0, !PT ;  /* 0x7ff0000007157812 */ /* 0x000fc600078ec0ff */
[----:B------:R-:W-:Y:S01]  /*04c0*/  @!P0 DMUL R2, R6, 8.98846567431157953865e+307 ;  /* 0x7fe0000006028828 */ /* 0x000fe20000000000 */
[----:B------:R-:W-:-:S03]  /*04d0*/  ISETP.GE.U32.AND P1, PT, R14, R21, PT ;  /* 0x000000150e00720c */ /* 0x000fc60003f26070 */
[----:B------:R-:W-:Y:S02]  /*04e0*/  @!P2 LOP3.LUT R15, R7, 0x7ff00000, RZ, 0xc0, !PT ;  /* 0x7ff00000070fa812 */ /* 0x000fe400078ec0ff */
[----:B------:R-:W0:Y:S02]  /*04f0*/  MUFU.RCP64H R13, R3 ;  /* 0x00000003000d7308 */ /* 0x000e240000001800 */
[----:B------:R-:W-:Y:S01]  /*0500*/  @!P2 ISETP.GE.U32.AND P3, PT, R14, R15, PT ;  /* 0x0000000f0e00a20c */ /* 0x000fe20003f66070 */
[----:B------:R-:W-:-:S05]  /*0510*/  IMAD.MOV.U32 R15, RZ, RZ, 0x1ca00000 ;  /* 0x1ca00000ff0f7424 */ /* 0x000fca00078e00ff */
[----:B------:R-:W-:-:S04]  /*0520*/  @!P2 SEL R19, R15, 0x63400000, !P3 ;  /* 0x634000000f13a807 */ /* 0x000fc80005800000 */
[----:B------:R-:W-:-:S04]  /*0530*/  @!P2 LOP3.LUT R22, R19, 0x80000000, R9, 0xf8, !PT ;  /* 0x800000001316a812 */ /* 0x000fc800078ef809 */
[----:B------:R-:W-:Y:S01]  /*0540*/  @!P2 LOP3.LUT R23, R22, 0x100000, RZ, 0xfc, !PT ;  /* 0x001000001617a812 */ /* 0x000fe200078efcff */
[----:B0-----:R-:W-:Y:S01]  /*0550*/  DFMA R16, R12, -R2, 1 ;  /* 0x3ff000000c10742b */ /* 0x001fe20000000802 */
[----:B------:R-:W-:-:S07]  /*0560*/  @!P2 IMAD.MOV.U32 R22, RZ, RZ, RZ ;  /* 0x000000ffff16a224 */ /* 0x000fce00078e00ff */
[----:B------:R-:W-:-:S08]  /*0570*/  DFMA R16, R16, R16, R16 ;  /* 0x000000101010722b */ /* 0x000fd00000000010 */
[----:B------:R-:W-:Y:S01]  /*0580*/  DFMA R16, R12, R16, R12 ;  /* 0x000000100c10722b */ /* 0x000fe2000000000c */
[----:B------:R-:W-:Y:S01]  /*0590*/  SEL R13, R15, 0x63400000, !P1 ;  /* 0x634000000f0d7807 */ /* 0x000fe20004800000 */
[----:B------:R-:W-:-:S03]  /*05a0*/  IMAD.MOV.U32 R12, RZ, RZ, R8 ;  /* 0x000000ffff0c7224 */ /* 0x000fc600078e0008 */
[----:B------:R-:W-:-:S03]  /*05b0*/  LOP3.LUT R13, R13, 0x800fffff, R9, 0xf8, !PT ;  /* 0x800fffff0d0d7812 */ /* 0x000fc600078ef809 */
[----:B------:R-:W-:-:S03]  /*05c0*/  DFMA R18, R16, -R2, 1 ;  /* 0x3ff000001012742b */ /* 0x000fc60000000802 */
[----:B------:R-:W-:Y:S01]  /*05d0*/  @!P2 DFMA R12, R12, 2, -R22 ;  /* 0x400000000c0ca82b */ /* 0x000fe20000000816 */
[----:B------:R-:W-:-:S04]  /*05e0*/  IMAD.MOV.U32 R22, RZ, RZ, R14 ;  /* 0x000000ffff167224 */ /* 0x000fc800078e000e */
[----:B------:R-:W-:Y:S01]  /*05f0*/  DFMA R16, R16, R18, R16 ;  /* 0x000000121010722b */ /* 0x000fe20000000010 */
[----:B------:R-:W-:Y:S01]  /*0600*/  IMAD.MOV.U32 R23, RZ, RZ, R21 ;  /* 0x000000ffff177224 */ /* 0x000fe200078e0015 */
[----:B------:R-:W-:-:S03]  /*0610*/  @!P0 LOP3.LUT R23, R3, 0x7ff00000, RZ, 0xc0, !PT ;  /* 0x7ff0000003178812 */ /* 0x000fc600078ec0ff */
[----:B------:R-:W-:Y:S02]  /*0620*/  @!P2 LOP3.LUT R22, R13, 0x7ff00000, RZ, 0xc0, !PT ;  /* 0x7ff000000d16a812 */ /* 0x000fe400078ec0ff */
[----:B------:R-:W-:Y:S01]  /*0630*/  VIADD R25, R23, 0xffffffff ;  /* 0xffffffff17197836 */ /* 0x000fe20000000000 */
[----:B------:R-:W-:Y:S02]  /*0640*/  DMUL R18, R16, R12 ;  /* 0x0000000c10127228 */ /* 0x000fe40000000000 */
[----:B------:R-:W-:-:S05]  /*0650*/  VIADD R24, R22, 0xffffffff ;  /* 0xffffffff16187836 */ /* 0x000fca0000000000 */
[----:B------:R-:W-:Y:S01]  /*0660*/  ISETP.GT.U32.AND P0, PT, R24, 0x7feffffe, PT ;  /* 0x7feffffe1800780c */ /* 0x000fe20003f04070 */
[----:B------:R-:W-:-:S03]  /*0670*/  DFMA R20, R18, -R2, R12 ;  /* 0x800000021214722b */ /* 0x000fc6000000000c */
[----:B------:R-:W-:-:S05]  /*0680*/  ISETP.GT.U32.OR P0, PT, R25, 0x7feffffe, P0 ;  /* 0x7feffffe1900780c */ /* 0x000fca0000704470 */
[----:B------:R-:W-:-:S08]  /*0690*/  DFMA R16, R16, R20, R18 ;  /* 0x000000141010722b */ /* 0x000fd00000000012 */
[----:B------:R-:W-:Y:S05]  /*06a0*/  @P0 BRA `(.L_x_5) ;  /* 0x00000000006c0947 */ /* 0x000fea0003800000 */
[----:B------:R-:W-:-:S04]  /*06b0*/  LOP3.LUT R9, R7, 0x7ff00000, RZ, 0xc0, !PT ;  /* 0x7ff0000007097812 */ /* 0x000fc800078ec0ff */
[CC--:B------:R-:W-:Y:S02]  /*06c0*/  VIADDMNMX R8, R14.reuse, -R9.reuse, 0xb9600000, !PT ;  /* 0xb96000000e087446 */ /* 0x0c0fe40007800909 */
[----:B------:R-:W-:Y:S02]  /*06d0*/  ISETP.GE.U32.AND P0, PT, R14, R9, PT ;  /* 0x000000090e00720c */ /* 0x000fe40003f06070 */
[----:B------:R-:W-:Y:S02]  /*06e0*/  VIMNMX R8, PT, PT, R8, 0x46a00000, PT ;  /* 0x46a0000008087848 */ /* 0x000fe40003fe0100 */
[----:B------:R-:W-:-:S05]  /*06f0*/  SEL R15, R15, 0x63400000, !P0 ;  /* 0x634000000f0f7807 */ /* 0x000fca0004000000 */
[----:B------:R-:W-:Y:S02]  /*0700*/  IMAD.IADD R18, R8, 0x1, -R15 ;  /* 0x0000000108127824 */ /* 0x000fe400078e0a0f */
[----:B------:R-:W-:Y:S02]  /*0710*/  IMAD.MOV.U32 R8, RZ, RZ, RZ ;  /* 0x000000ffff087224 */ /* 0x000fe400078e00ff */
[----:B------:R-:W-:-:S06]  /*0720*/  VIADD R9, R18, 0x7fe00000 ;  /* 0x7fe0000012097836 */ /* 0x000fcc0000000000 */
[----:B------:R-:W-:-:S10]  /*0730*/  DMUL R14, R16, R8 ;  /* 0x00000008100e7228 */ /* 0x000fd40000000000 */
[----:B------:R-:W-:-:S13]  /*0740*/  FSETP.GTU.AND P0, PT, |R15|, 1.469367938527859385e-39, PT ;  /* 0x001000000f00780b */ /* 0x000fda0003f0c200 */
[----:B------:R-:W-:Y:S05]  /*0750*/  @P0 BRA `(.L_x_6) ;  /* 0x0000000000940947 */ /* 0x000fea0003800000 */
[----:B------:R-:W-:Y:S01]  /*0760*/  DFMA R2, R16, -R2, R12 ;  /* 0x800000021002722b */ /* 0x000fe2000000000c */
[----:B------:R-:W-:-:S09]  /*0770*/  IMAD.MOV.U32 R8, RZ, RZ, RZ ;  /* 0x000000ffff087224 */ /* 0x000fd200078e00ff */
[C---:B------:R-:W-:Y:S02]  /*0780*/  FSETP.NEU.AND P0, PT, R3.reuse, RZ, PT ;  /* 0x000000ff0300720b */ /* 0x040fe40003f0d000 */
[----:B------:R-:W-:-:S04]  /*0790*/  LOP3.LUT R7, R3, 0x80000000, R7, 0x48, !PT ;  /* 0x8000000003077812 */ /* 0x000fc800078e4807 */
[----:B------:R-:W-:-:S07]  /*07a0*/  LOP3.LUT R9, R7, R9, RZ, 0xfc, !PT ;  /* 0x0000000907097212 */ /* 0x000fce00078efcff */
[----:B------:R-:W-:Y:S05]  /*07b0*/  @!P0 BRA `(.L_x_6) ;  /* 0x00000000007c8947 */ /* 0x000fea0003800000 */
[----:B------:R-:W-:Y:S01]  /*07c0*/  IMAD.MOV R3, RZ, RZ, -R18 ;  /* 0x000000ffff037224 */ /* 0x000fe200078e0a12 */
[----:B------:R-:W-:Y:S01]  /*07d0*/  DMUL.RP R8, R16, R8 ;  /* 0x0000000810087228 */ /* 0x000fe20000008000 */
[----:B------:R-:W-:-:S06]  /*07e0*/  IMAD.MOV.U32 R2, RZ, RZ, RZ ;  /* 0x000000ffff027224 */ /* 0x000fcc00078e00ff */
[----:B------:R-:W-:-:S03]  /*07f0*/  DFMA R2, R14, -R2, R16 ;  /* 0x800000020e02722b */ /* 0x000fc60000000010 */
[----:B------:R-:W-:-:S03]  /*0800*/  LOP3.LUT R7, R9, R7, RZ, 0x3c, !PT ;  /* 0x0000000709077212 */ /* 0x000fc600078e3cff */
[----:B------:R-:W-:-:S04]  /*0810*/  IADD3 R2, PT, PT, -R18, -0x43300000, RZ ;  /* 0xbcd0000012027810 */ /* 0x000fc80007ffe1ff */
[----:B------:R-:W-:-:S04]  /*0820*/  FSETP.NEU.AND P0, PT, |R3|, R2, PT ;  /* 0x000000020300720b */ /* 0x000fc80003f0d200 */
[----:B------:R-:W-:Y:S02]  /*0830*/  FSEL R14, R8, R14, !P0 ;  /* 0x0000000e080e7208 */ /* 0x000fe40004000000 */
[----:B------:R-:W-:Y:S01]  /*0840*/  FSEL R15, R7, R15, !P0 ;  /* 0x0000000f070f7208 */ /* 0x000fe20004000000 */
[----:B------:R-:W-:Y:S06]  /*0850*/  BRA `(.L_x_6) ;  /* 0x0000000000547947 */ /* 0x000fec0003800000 */
.L_x_5:
[----:B------:R-:W-:-:S14]  /*0860*/  DSETP.NAN.AND P0, PT, R8, R8, PT ;  /* 0x000000080800722a */ /* 0x000fdc0003f08000 */
[----:B------:R-:W-:Y:S05]  /*0870*/  @P0 BRA `(.L_x_7) ;  /* 0x0000000000440947 */ /* 0x000fea0003800000 */
[----:B------:R-:W-:-:S14]  /*0880*/  DSETP.NAN.AND P0, PT, R6, R6, PT ;  /* 0x000000060600722a */ /* 0x000fdc0003f08000 */
[----:B------:R-:W-:Y:S05]  /*0890*/  @P0 BRA `(.L_x_8) ;  /* 0x0000000000300947 */ /* 0x000fea0003800000 */
[----:B------:R-:W-:Y:S01]  /*08a0*/  ISETP.NE.AND P0, PT, R22, R23, PT ;  /* 0x000000171600720c */ /* 0x000fe20003f05270 */
[----:B------:R-:W-:Y:S02]  /*08b0*/  IMAD.MOV.U32 R14, RZ, RZ, 0x0 ;  /* 0x00000000ff0e7424 */ /* 0x000fe400078e00ff */
[----:B------:R-:W-:-:S10]  /*08c0*/  IMAD.MOV.U32 R15, RZ, RZ, -0x80000 ;  /* 0xfff80000ff0f7424 */ /* 0x000fd400078e00ff */
[----:B------:R-:W-:Y:S05]  /*08d0*/  @!P0 BRA `(.L_x_6) ;  /* 0x0000000000348947 */ /* 0x000fea0003800000 */
[----:B------:R-:W-:Y:S02]  /*08e0*/  ISETP.NE.AND P0, PT, R22, 0x7ff00000, PT ;  /* 0x7ff000001600780c */ /* 0x000fe40003f05270 */
[----:B------:R-:W-:Y:S02]  /*08f0*/  LOP3.LUT R15, R9, 0x80000000, R7, 0x48, !PT ;  /* 0x80000000090f7812 */ /* 0x000fe400078e4807 */
[----:B------:R-:W-:-:S13]  /*0900*/  ISETP.EQ.OR P0, PT, R23, RZ, !P0 ;  /* 0x000000ff1700720c */ /* 0x000fda0004702670 */
[----:B------:R-:W-:Y:S01]  /*0910*/  @P0 LOP3.LUT R2, R15, 0x7ff00000, RZ, 0xfc, !PT ;  /* 0x7ff000000f020812 */ /* 0x000fe200078efcff */
[----:B------:R-:W-:Y:S02]  /*0920*/  @!P0 IMAD.MOV.U32 R14, RZ, RZ, RZ ;  /* 0x000000ffff0e8224 */ /* 0x000fe400078e00ff */
[----:B------:R-:W-:Y:S02]  /*0930*/  @P0 IMAD.MOV.U32 R14, RZ, RZ, RZ ;  /* 0x000000ffff0e0224 */ /* 0x000fe400078e00ff */
[----:B------:R-:W-:Y:S01]  /*0940*/  @P0 IMAD.MOV.U32 R15, RZ, RZ, R2 ;  /* 0x000000ffff0f0224 */ /* 0x000fe200078e0002 */
[----:B------:R-:W-:Y:S06]  /*0950*/  BRA `(.L_x_6) ;  /* 0x0000000000147947 */ /* 0x000fec0003800000 */
.L_x_8:
[----:B------:R-:W-:Y:S01]  /*0960*/  LOP3.LUT R15, R7, 0x80000, RZ, 0xfc, !PT ;  /* 0x00080000070f7812 */ /* 0x000fe200078efcff */
[----:B------:R-:W-:Y:S01]  /*0970*/  IMAD.MOV.U32 R14, RZ, RZ, R6 ;  /* 0x000000ffff0e7224 */ /* 0x000fe200078e0006 */
[----:B------:R-:W-:Y:S06]  /*0980*/  BRA `(.L_x_6) ;  /* 0x0000000000087947 */ /* 0x000fec0003800000 */
.L_x_7:
[----:B------:R-:W-:Y:S01]  /*0990*/  LOP3.LUT R15, R9, 0x80000, RZ, 0xfc, !PT ;  /* 0x00080000090f7812 */ /* 0x000fe200078efcff */
[----:B------:R-:W-:-:S07]  /*09a0*/  IMAD.MOV.U32 R14, RZ, RZ, R8 ;  /* 0x000000ffff0e7224 */ /* 0x000fce00078e0008 */
.L_x_6:
[----:B------:R-:W-:Y:S05]  /*09b0*/  BSYNC.RECONVERGENT B2 ;  /* 0x0000000000027941 */ /* 0x000fea0003800200 */
.L_x_4:
[----:B------:R-:W-:Y:S02]  /*09c0*/  IMAD.MOV.U32 R2, RZ, RZ, R10 ;  /* 0x000000ffff027224 */ /* 0x000fe400078e000a */
[----:B------:R-:W-:-:S04]  /*09d0*/  IMAD.MOV.U32 R3, RZ, RZ, 0x0 ;  /* 0x00000000ff037424 */ /* 0x000fc800078e00ff */
[----:B------:R-:W-:Y:S05]  /*09e0*/  RET.REL.NODEC R2 `(_Z9lu_kerneliPdi) ;  /* 0xfffffff402847950 */ /* 0x000fea0003c3ffff */
.L_x_9:
[----:B------:R-:W-:-:S00]  /*09f0*/  BRA `(.L_x_9) ;  /* 0xfffffffc00fc7947 */ /* 0x000fc0000383ffff */
[----:B------:R-:W-:-:S00]  /*0a00*/  NOP ;  /* 0x0000000000007918 */ /* 0x000fc00000000000 */
[----:B------:R-:W-:-:S00]  /*0a10*/  NOP ;  /* 0x0000000000007918 */ /* 0x000fc00000000000 */
[----:B------:R-:W-:-:S00]  /*0a20*/  NOP ;  /* 0x0000000000007918 */ /* 0x000fc00000000000 */
[----:B------:R-:W-:-:S00]  /*0a30*/  NOP ;  /* 0x0000000000007918 */ /* 0x000fc00000000000 */
[----:B------:R-:W-:-:S00]  /*0a40*/  NOP ;  /* 0x0000000000007918 */ /* 0x000fc00000000000 */
[----:B------:R-:W-:-:S00]  /*0a50*/  NOP ;  /* 0x0000000000007918 */ /* 0x000fc00000000000 */
[----:B------:R-:W-:-:S00]  /*0a60*/  NOP ;  /* 0x0000000000007918 */ /* 0x000fc00000000000 */
[----:B------:R-:W-:-:S00]  /*0a70*/  NOP ;  /* 0x0000000000007918 */ /* 0x000fc00000000000 */
.L_x_10:


//--------------------- .nv.shared.reserved.0     --------------------------
	.section	.nv.shared.reserved.0,"aw",@nobits
	.weak		__nv_reservedSMEM_offset_0_alias
	.size		__nv_reservedSMEM_offset_0_alias, 0, 64
	.other		__nv_reservedSMEM_offset_0_alias,@"STO_CUDA_RESERVED_SHARED STV_DEFAULT"
__nv_reservedSMEM_offset_0_alias:
	.zero		0
	.zero		64


//--------------------- .nv.constant0._Z9lu_kerneliPdi --------------------------
	.section	.nv.constant0._Z9lu_kerneliPdi,"a",@progbits
	.sectionflags	@""
	.align	4
.nv.constant0._Z9lu_kerneliPdi:
	.zero		916


//--------------------- SYMBOLS --------------------------

	.type		.nv.reservedSmem.offset0,@object
	.size		.nv.reservedSmem.offset0,0x4
